//
// Generated by NVIDIA NVVM Compiler
//
// Compiler Build ID: CL-36424714
// Cuda compilation tools, release 13.0, V13.0.88
// Based on NVVM 20.0.0
//

.version 9.0
.target sm_100
.address_size 64

	// .globl	_Z21gpu_matrix_mul_globalPA50_iPA60_iS2_
.global .attribute(.managed) .align 4 .b8 A[8000] = {1};
.global .attribute(.managed) .align 4 .b8 B[12000] = {2};
.global .attribute(.managed) .align 4 .b8 C_g[9600];
.global .attribute(.managed) .align 4 .b8 C_s[9600];
.global .attribute(.managed) .align 4 .b8 C_c[9600];
// _ZZ21gpu_matrix_mul_sharedPA50_iPA60_iS2_E6A_temp has been demoted
// _ZZ21gpu_matrix_mul_sharedPA50_iPA60_iS2_E6B_temp has been demoted

.visible .entry _Z21gpu_matrix_mul_globalPA50_iPA60_iS2_(
	.param .u64 .ptr .align 1 _Z21gpu_matrix_mul_globalPA50_iPA60_iS2__param_0,
	.param .u64 .ptr .align 1 _Z21gpu_matrix_mul_globalPA50_iPA60_iS2__param_1,
	.param .u64 .ptr .align 1 _Z21gpu_matrix_mul_globalPA50_iPA60_iS2__param_2
)
{
	.reg .pred 	%p<4>;
	.reg .b32 	%r<159>;
	.reg .b64 	%rd<14>;

	ld.param.u64 	%rd1, [_Z21gpu_matrix_mul_globalPA50_iPA60_iS2__param_0];
	ld.param.u64 	%rd2, [_Z21gpu_matrix_mul_globalPA50_iPA60_iS2__param_1];
	ld.param.u64 	%rd3, [_Z21gpu_matrix_mul_globalPA50_iPA60_iS2__param_2];
	mov.u32 	%r3, %tid.x;
	mov.u32 	%r4, %ntid.x;
	mov.u32 	%r5, %ctaid.x;
	mad.lo.s32 	%r1, %r4, %r5, %r3;
	mov.u32 	%r6, %tid.y;
	mov.u32 	%r7, %ntid.y;
	mov.u32 	%r8, %ctaid.y;
	mad.lo.s32 	%r2, %r7, %r8, %r6;
	setp.gt.u32 	%p1, %r2, 39;
	setp.gt.s32 	%p2, %r1, 59;
	or.pred  	%p3, %p1, %p2;
	@%p3 bra 	$L__BB0_2;
	cvta.to.global.u64 	%rd4, %rd3;
	cvta.to.global.u64 	%rd5, %rd1;
	cvta.to.global.u64 	%rd6, %rd2;
	mul.wide.u32 	%rd7, %r2, 200;
	add.s64 	%rd8, %rd5, %rd7;
	mul.wide.s32 	%rd9, %r1, 4;
	add.s64 	%rd10, %rd6, %rd9;
	ld.global.u32 	%r9, [%rd8];
	ld.global.u32 	%r10, [%rd10];
	mul.lo.s32 	%r11, %r10, %r9;
	ld.global.u32 	%r12, [%rd8+4];
	ld.global.u32 	%r13, [%rd10+240];
	mad.lo.s32 	%r14, %r13, %r12, %r11;
	ld.global.u32 	%r15, [%rd8+8];
	ld.global.u32 	%r16, [%rd10+480];
	mad.lo.s32 	%r17, %r16, %r15, %r14;
	ld.global.u32 	%r18, [%rd8+12];
	ld.global.u32 	%r19, [%rd10+720];
	mad.lo.s32 	%r20, %r19, %r18, %r17;
	ld.global.u32 	%r21, [%rd8+16];
	ld.global.u32 	%r22, [%rd10+960];
	mad.lo.s32 	%r23, %r22, %r21, %r20;
	ld.global.u32 	%r24, [%rd8+20];
	ld.global.u32 	%r25, [%rd10+1200];
	mad.lo.s32 	%r26, %r25, %r24, %r23;
	ld.global.u32 	%r27, [%rd8+24];
	ld.global.u32 	%r28, [%rd10+1440];
	mad.lo.s32 	%r29, %r28, %r27, %r26;
	ld.global.u32 	%r30, [%rd8+28];
	ld.global.u32 	%r31, [%rd10+1680];
	mad.lo.s32 	%r32, %r31, %r30, %r29;
	ld.global.u32 	%r33, [%rd8+32];
	ld.global.u32 	%r34, [%rd10+1920];
	mad.lo.s32 	%r35, %r34, %r33, %r32;
	ld.global.u32 	%r36, [%rd8+36];
	ld.global.u32 	%r37, [%rd10+2160];
	mad.lo.s32 	%r38, %r37, %r36, %r35;
	ld.global.u32 	%r39, [%rd8+40];
	ld.global.u32 	%r40, [%rd10+2400];
	mad.lo.s32 	%r41, %r40, %r39, %r38;
	ld.global.u32 	%r42, [%rd8+44];
	ld.global.u32 	%r43, [%rd10+2640];
	mad.lo.s32 	%r44, %r43, %r42, %r41;
	ld.global.u32 	%r45, [%rd8+48];
	ld.global.u32 	%r46, [%rd10+2880];
	mad.lo.s32 	%r47, %r46, %r45, %r44;
	ld.global.u32 	%r48, [%rd8+52];
	ld.global.u32 	%r49, [%rd10+3120];
	mad.lo.s32 	%r50, %r49, %r48, %r47;
	ld.global.u32 	%r51, [%rd8+56];
	ld.global.u32 	%r52, [%rd10+3360];
	mad.lo.s32 	%r53, %r52, %r51, %r50;
	ld.global.u32 	%r54, [%rd8+60];
	ld.global.u32 	%r55, [%rd10+3600];
	mad.lo.s32 	%r56, %r55, %r54, %r53;
	ld.global.u32 	%r57, [%rd8+64];
	ld.global.u32 	%r58, [%rd10+3840];
	mad.lo.s32 	%r59, %r58, %r57, %r56;
	ld.global.u32 	%r60, [%rd8+68];
	ld.global.u32 	%r61, [%rd10+4080];
	mad.lo.s32 	%r62, %r61, %r60, %r59;
	ld.global.u32 	%r63, [%rd8+72];
	ld.global.u32 	%r64, [%rd10+4320];
	mad.lo.s32 	%r65, %r64, %r63, %r62;
	ld.global.u32 	%r66, [%rd8+76];
	ld.global.u32 	%r67, [%rd10+4560];
	mad.lo.s32 	%r68, %r67, %r66, %r65;
	ld.global.u32 	%r69, [%rd8+80];
	ld.global.u32 	%r70, [%rd10+4800];
	mad.lo.s32 	%r71, %r70, %r69, %r68;
	ld.global.u32 	%r72, [%rd8+84];
	ld.global.u32 	%r73, [%rd10+5040];
	mad.lo.s32 	%r74, %r73, %r72, %r71;
	ld.global.u32 	%r75, [%rd8+88];
	ld.global.u32 	%r76, [%rd10+5280];
	mad.lo.s32 	%r77, %r76, %r75, %r74;
	ld.global.u32 	%r78, [%rd8+92];
	ld.global.u32 	%r79, [%rd10+5520];
	mad.lo.s32 	%r80, %r79, %r78, %r77;
	ld.global.u32 	%r81, [%rd8+96];
	ld.global.u32 	%r82, [%rd10+5760];
	mad.lo.s32 	%r83, %r82, %r81, %r80;
	ld.global.u32 	%r84, [%rd8+100];
	ld.global.u32 	%r85, [%rd10+6000];
	mad.lo.s32 	%r86, %r85, %r84, %r83;
	ld.global.u32 	%r87, [%rd8+104];
	ld.global.u32 	%r88, [%rd10+6240];
	mad.lo.s32 	%r89, %r88, %r87, %r86;
	ld.global.u32 	%r90, [%rd8+108];
	ld.global.u32 	%r91, [%rd10+6480];
	mad.lo.s32 	%r92, %r91, %r90, %r89;
	ld.global.u32 	%r93, [%rd8+112];
	ld.global.u32 	%r94, [%rd10+6720];
	mad.lo.s32 	%r95, %r94, %r93, %r92;
	ld.global.u32 	%r96, [%rd8+116];
	ld.global.u32 	%r97, [%rd10+6960];
	mad.lo.s32 	%r98, %r97, %r96, %r95;
	ld.global.u32 	%r99, [%rd8+120];
	ld.global.u32 	%r100, [%rd10+7200];
	mad.lo.s32 	%r101, %r100, %r99, %r98;
	ld.global.u32 	%r102, [%rd8+124];
	ld.global.u32 	%r103, [%rd10+7440];
	mad.lo.s32 	%r104, %r103, %r102, %r101;
	ld.global.u32 	%r105, [%rd8+128];
	ld.global.u32 	%r106, [%rd10+7680];
	mad.lo.s32 	%r107, %r106, %r105, %r104;
	ld.global.u32 	%r108, [%rd8+132];
	ld.global.u32 	%r109, [%rd10+7920];
	mad.lo.s32 	%r110, %r109, %r108, %r107;
	ld.global.u32 	%r111, [%rd8+136];
	ld.global.u32 	%r112, [%rd10+8160];
	mad.lo.s32 	%r113, %r112, %r111, %r110;
	ld.global.u32 	%r114, [%rd8+140];
	ld.global.u32 	%r115, [%rd10+8400];
	mad.lo.s32 	%r116, %r115, %r114, %r113;
	ld.global.u32 	%r117, [%rd8+144];
	ld.global.u32 	%r118, [%rd10+8640];
	mad.lo.s32 	%r119, %r118, %r117, %r116;
	ld.global.u32 	%r120, [%rd8+148];
	ld.global.u32 	%r121, [%rd10+8880];
	mad.lo.s32 	%r122, %r121, %r120, %r119;
	ld.global.u32 	%r123, [%rd8+152];
	ld.global.u32 	%r124, [%rd10+9120];
	mad.lo.s32 	%r125, %r124, %r123, %r122;
	ld.global.u32 	%r126, [%rd8+156];
	ld.global.u32 	%r127, [%rd10+9360];
	mad.lo.s32 	%r128, %r127, %r126, %r125;
	ld.global.u32 	%r129, [%rd8+160];
	ld.global.u32 	%r130, [%rd10+9600];
	mad.lo.s32 	%r131, %r130, %r129, %r128;
	ld.global.u32 	%r132, [%rd8+164];
	ld.global.u32 	%r133, [%rd10+9840];
	mad.lo.s32 	%r134, %r133, %r132, %r131;
	ld.global.u32 	%r135, [%rd8+168];
	ld.global.u32 	%r136, [%rd10+10080];
	mad.lo.s32 	%r137, %r136, %r135, %r134;
	ld.global.u32 	%r138, [%rd8+172];
	ld.global.u32 	%r139, [%rd10+10320];
	mad.lo.s32 	%r140, %r139, %r138, %r137;
	ld.global.u32 	%r141, [%rd8+176];
	ld.global.u32 	%r142, [%rd10+10560];
	mad.lo.s32 	%r143, %r142, %r141, %r140;
	ld.global.u32 	%r144, [%rd8+180];
	ld.global.u32 	%r145, [%rd10+10800];
	mad.lo.s32 	%r146, %r145, %r144, %r143;
	ld.global.u32 	%r147, [%rd8+184];
	ld.global.u32 	%r148, [%rd10+11040];
	mad.lo.s32 	%r149, %r148, %r147, %r146;
	ld.global.u32 	%r150, [%rd8+188];
	ld.global.u32 	%r151, [%rd10+11280];
	mad.lo.s32 	%r152, %r151, %r150, %r149;
	ld.global.u32 	%r153, [%rd8+192];
	ld.global.u32 	%r154, [%rd10+11520];
	mad.lo.s32 	%r155, %r154, %r153, %r152;
	ld.global.u32 	%r156, [%rd8+196];
	ld.global.u32 	%r157, [%rd10+11760];
	mad.lo.s32 	%r158, %r157, %r156, %r155;
	mul.wide.u32 	%rd11, %r2, 240;
	add.s64 	%rd12, %rd4, %rd11;
	add.s64 	%rd13, %rd12, %rd9;
	st.global.u32 	[%rd13], %r158;
$L__BB0_2:
	ret;

}
	// .globl	_Z21gpu_matrix_mul_sharedPA50_iPA60_iS2_
.visible .entry _Z21gpu_matrix_mul_sharedPA50_iPA60_iS2_(
	.param .u64 .ptr .align 1 _Z21gpu_matrix_mul_sharedPA50_iPA60_iS2__param_0,
	.param .u64 .ptr .align 1 _Z21gpu_matrix_mul_sharedPA50_iPA60_iS2__param_1,
	.param .u64 .ptr .align 1 _Z21gpu_matrix_mul_sharedPA50_iPA60_iS2__param_2
)
{
	.reg .pred 	%p<16>;
	.reg .b32 	%r<230>;
	.reg .b64 	%rd<19>;
	// demoted variable
	.shared .align 4 .b8 _ZZ21gpu_matrix_mul_sharedPA50_iPA60_iS2_E6A_temp[4096];
	// demoted variable
	.shared .align 4 .b8 _ZZ21gpu_matrix_mul_sharedPA50_iPA60_iS2_E6B_temp[4096];
	ld.param.u64 	%rd5, [_Z21gpu_matrix_mul_sharedPA50_iPA60_iS2__param_0];
	ld.param.u64 	%rd6, [_Z21gpu_matrix_mul_sharedPA50_iPA60_iS2__param_1];
	ld.param.u64 	%rd4, [_Z21gpu_matrix_mul_sharedPA50_iPA60_iS2__param_2];
	cvta.to.global.u64 	%rd1, %rd6;
	cvta.to.global.u64 	%rd7, %rd5;
	mov.u32 	%r20, %tid.x;
	mov.u32 	%r21, %ctaid.x;
	shl.b32 	%r22, %r21, 5;
	add.s32 	%r2, %r22, %r20;
	mov.u32 	%r3, %tid.y;
	mov.u32 	%r23, %ctaid.y;
	shl.b32 	%r24, %r23, 5;
	add.s32 	%r4, %r24, %r3;
	setp.gt.u32 	%p1, %r4, 39;
	mul.wide.u32 	%rd8, %r4, 200;
	add.s64 	%rd9, %rd7, %rd8;
	setp.gt.u32 	%p2, %r20, 49;
	mul.wide.u32 	%rd10, %r20, 4;
	add.s64 	%rd2, %rd9, %rd10;
	mov.b32 	%r226, 0;
	or.pred  	%p3, %p1, %p2;
	@%p3 bra 	$L__BB1_2;
	ld.global.u32 	%r226, [%rd2];
$L__BB1_2:
	shl.b32 	%r27, %r3, 7;
	mov.u32 	%r28, _ZZ21gpu_matrix_mul_sharedPA50_iPA60_iS2_E6A_temp;
	add.s32 	%r7, %r28, %r27;
	shl.b32 	%r29, %r20, 2;
	add.s32 	%r8, %r7, %r29;
	setp.gt.s32 	%p4, %r2, 59;
	st.shared.u32 	[%r8], %r226;
	setp.gt.u32 	%p5, %r3, 49;
	mul.wide.s32 	%rd11, %r2, 4;
	add.s64 	%rd12, %rd1, %rd11;
	mul.wide.u32 	%rd13, %r3, 240;
	add.s64 	%rd3, %rd12, %rd13;
	mov.b32 	%r227, 0;
	or.pred  	%p6, %p4, %p5;
	@%p6 bra 	$L__BB1_4;
	ld.global.u32 	%r227, [%rd3];
$L__BB1_4:
	mov.u32 	%r32, _ZZ21gpu_matrix_mul_sharedPA50_iPA60_iS2_E6B_temp;
	add.s32 	%r12, %r32, %r29;
	add.s32 	%r11, %r12, %r27;
	setp.gt.u32 	%p7, %r4, 39;
	st.shared.u32 	[%r11], %r227;
	bar.sync 	0;
	ld.shared.u32 	%r34, [%r7];
	ld.shared.u32 	%r35, [%r12];
	mul.lo.s32 	%r36, %r35, %r34;
	ld.shared.u32 	%r37, [%r7+4];
	ld.shared.u32 	%r38, [%r12+128];
	mad.lo.s32 	%r39, %r38, %r37, %r36;
	ld.shared.u32 	%r40, [%r7+8];
	ld.shared.u32 	%r41, [%r12+256];
	mad.lo.s32 	%r42, %r41, %r40, %r39;
	ld.shared.u32 	%r43, [%r7+12];
	ld.shared.u32 	%r44, [%r12+384];
	mad.lo.s32 	%r45, %r44, %r43, %r42;
	ld.shared.u32 	%r46, [%r7+16];
	ld.shared.u32 	%r47, [%r12+512];
	mad.lo.s32 	%r48, %r47, %r46, %r45;
	ld.shared.u32 	%r49, [%r7+20];
	ld.shared.u32 	%r50, [%r12+640];
	mad.lo.s32 	%r51, %r50, %r49, %r48;
	ld.shared.u32 	%r52, [%r7+24];
	ld.shared.u32 	%r53, [%r12+768];
	mad.lo.s32 	%r54, %r53, %r52, %r51;
	ld.shared.u32 	%r55, [%r7+28];
	ld.shared.u32 	%r56, [%r12+896];
	mad.lo.s32 	%r57, %r56, %r55, %r54;
	ld.shared.u32 	%r58, [%r7+32];
	ld.shared.u32 	%r59, [%r12+1024];
	mad.lo.s32 	%r60, %r59, %r58, %r57;
	ld.shared.u32 	%r61, [%r7+36];
	ld.shared.u32 	%r62, [%r12+1152];
	mad.lo.s32 	%r63, %r62, %r61, %r60;
	ld.shared.u32 	%r64, [%r7+40];
	ld.shared.u32 	%r65, [%r12+1280];
	mad.lo.s32 	%r66, %r65, %r64, %r63;
	ld.shared.u32 	%r67, [%r7+44];
	ld.shared.u32 	%r68, [%r12+1408];
	mad.lo.s32 	%r69, %r68, %r67, %r66;
	ld.shared.u32 	%r70, [%r7+48];
	ld.shared.u32 	%r71, [%r12+1536];
	mad.lo.s32 	%r72, %r71, %r70, %r69;
	ld.shared.u32 	%r73, [%r7+52];
	ld.shared.u32 	%r74, [%r12+1664];
	mad.lo.s32 	%r75, %r74, %r73, %r72;
	ld.shared.u32 	%r76, [%r7+56];
	ld.shared.u32 	%r77, [%r12+1792];
	mad.lo.s32 	%r78, %r77, %r76, %r75;
	ld.shared.u32 	%r79, [%r7+60];
	ld.shared.u32 	%r80, [%r12+1920];
	mad.lo.s32 	%r81, %r80, %r79, %r78;
	ld.shared.u32 	%r82, [%r7+64];
	ld.shared.u32 	%r83, [%r12+2048];
	mad.lo.s32 	%r84, %r83, %r82, %r81;
	ld.shared.u32 	%r85, [%r7+68];
	ld.shared.u32 	%r86, [%r12+2176];
	mad.lo.s32 	%r87, %r86, %r85, %r84;
	ld.shared.u32 	%r88, [%r7+72];
	ld.shared.u32 	%r89, [%r12+2304];
	mad.lo.s32 	%r90, %r89, %r88, %r87;
	ld.shared.u32 	%r91, [%r7+76];
	ld.shared.u32 	%r92, [%r12+2432];
	mad.lo.s32 	%r93, %r92, %r91, %r90;
	ld.shared.u32 	%r94, [%r7+80];
	ld.shared.u32 	%r95, [%r12+2560];
	mad.lo.s32 	%r96, %r95, %r94, %r93;
	ld.shared.u32 	%r97, [%r7+84];
	ld.shared.u32 	%r98, [%r12+2688];
	mad.lo.s32 	%r99, %r98, %r97, %r96;
	ld.shared.u32 	%r100, [%r7+88];
	ld.shared.u32 	%r101, [%r12+2816];
	mad.lo.s32 	%r102, %r101, %r100, %r99;
	ld.shared.u32 	%r103, [%r7+92];
	ld.shared.u32 	%r104, [%r12+2944];
	mad.lo.s32 	%r105, %r104, %r103, %r102;
	ld.shared.u32 	%r106, [%r7+96];
	ld.shared.u32 	%r107, [%r12+3072];
	mad.lo.s32 	%r108, %r107, %r106, %r105;
	ld.shared.u32 	%r109, [%r7+100];
	ld.shared.u32 	%r110, [%r12+3200];
	mad.lo.s32 	%r111, %r110, %r109, %r108;
	ld.shared.u32 	%r112, [%r7+104];
	ld.shared.u32 	%r113, [%r12+3328];
	mad.lo.s32 	%r114, %r113, %r112, %r111;
	ld.shared.u32 	%r115, [%r7+108];
	ld.shared.u32 	%r116, [%r12+3456];
	mad.lo.s32 	%r117, %r116, %r115, %r114;
	ld.shared.u32 	%r118, [%r7+112];
	ld.shared.u32 	%r119, [%r12+3584];
	mad.lo.s32 	%r120, %r119, %r118, %r117;
	ld.shared.u32 	%r121, [%r7+116];
	ld.shared.u32 	%r122, [%r12+3712];
	mad.lo.s32 	%r123, %r122, %r121, %r120;
	ld.shared.u32 	%r124, [%r7+120];
	ld.shared.u32 	%r125, [%r12+3840];
	mad.lo.s32 	%r126, %r125, %r124, %r123;
	ld.shared.u32 	%r127, [%r7+124];
	ld.shared.u32 	%r128, [%r12+3968];
	mad.lo.s32 	%r13, %r128, %r127, %r126;
	bar.sync 	0;
	setp.gt.u32 	%p8, %r20, 17;
	mov.b32 	%r228, 0;
	or.pred  	%p9, %p7, %p8;
	@%p9 bra 	$L__BB1_6;
	ld.global.u32 	%r228, [%rd2+128];
$L__BB1_6:
	setp.gt.s32 	%p10, %r2, 59;
	st.shared.u32 	[%r8], %r228;
	setp.gt.u32 	%p11, %r3, 17;
	mov.b32 	%r229, 0;
	or.pred  	%p12, %p10, %p11;
	@%p12 bra 	$L__BB1_8;
	ld.global.u32 	%r229, [%rd3+7680];
$L__BB1_8:
	setp.gt.s32 	%p13, %r2, 59;
	setp.gt.u32 	%p14, %r4, 39;
	st.shared.u32 	[%r11], %r229;
	bar.sync 	0;
	ld.shared.u32 	%r131, [%r7];
	ld.shared.u32 	%r132, [%r12];
	mad.lo.s32 	%r133, %r132, %r131, %r13;
	ld.shared.u32 	%r134, [%r7+4];
	ld.shared.u32 	%r135, [%r12+128];
	mad.lo.s32 	%r136, %r135, %r134, %r133;
	ld.shared.u32 	%r137, [%r7+8];
	ld.shared.u32 	%r138, [%r12+256];
	mad.lo.s32 	%r139, %r138, %r137, %r136;
	ld.shared.u32 	%r140, [%r7+12];
	ld.shared.u32 	%r141, [%r12+384];
	mad.lo.s32 	%r142, %r141, %r140, %r139;
	ld.shared.u32 	%r143, [%r7+16];
	ld.shared.u32 	%r144, [%r12+512];
	mad.lo.s32 	%r145, %r144, %r143, %r142;
	ld.shared.u32 	%r146, [%r7+20];
	ld.shared.u32 	%r147, [%r12+640];
	mad.lo.s32 	%r148, %r147, %r146, %r145;
	ld.shared.u32 	%r149, [%r7+24];
	ld.shared.u32 	%r150, [%r12+768];
	mad.lo.s32 	%r151, %r150, %r149, %r148;
	ld.shared.u32 	%r152, [%r7+28];
	ld.shared.u32 	%r153, [%r12+896];
	mad.lo.s32 	%r154, %r153, %r152, %r151;
	ld.shared.u32 	%r155, [%r7+32];
	ld.shared.u32 	%r156, [%r12+1024];
	mad.lo.s32 	%r157, %r156, %r155, %r154;
	ld.shared.u32 	%r158, [%r7+36];
	ld.shared.u32 	%r159, [%r12+1152];
	mad.lo.s32 	%r160, %r159, %r158, %r157;
	ld.shared.u32 	%r161, [%r7+40];
	ld.shared.u32 	%r162, [%r12+1280];
	mad.lo.s32 	%r163, %r162, %r161, %r160;
	ld.shared.u32 	%r164, [%r7+44];
	ld.shared.u32 	%r165, [%r12+1408];
	mad.lo.s32 	%r166, %r165, %r164, %r163;
	ld.shared.u32 	%r167, [%r7+48];
	ld.shared.u32 	%r168, [%r12+1536];
	mad.lo.s32 	%r169, %r168, %r167, %r166;
	ld.shared.u32 	%r170, [%r7+52];
	ld.shared.u32 	%r171, [%r12+1664];
	mad.lo.s32 	%r172, %r171, %r170, %r169;
	ld.shared.u32 	%r173, [%r7+56];
	ld.shared.u32 	%r174, [%r12+1792];
	mad.lo.s32 	%r175, %r174, %r173, %r172;
	ld.shared.u32 	%r176, [%r7+60];
	ld.shared.u32 	%r177, [%r12+1920];
	mad.lo.s32 	%r178, %r177, %r176, %r175;
	ld.shared.u32 	%r179, [%r7+64];
	ld.shared.u32 	%r180, [%r12+2048];
	mad.lo.s32 	%r181, %r180, %r179, %r178;
	ld.shared.u32 	%r182, [%r7+68];
	ld.shared.u32 	%r183, [%r12+2176];
	mad.lo.s32 	%r184, %r183, %r182, %r181;
	ld.shared.u32 	%r185, [%r7+72];
	ld.shared.u32 	%r186, [%r12+2304];
	mad.lo.s32 	%r187, %r186, %r185, %r184;
	ld.shared.u32 	%r188, [%r7+76];
	ld.shared.u32 	%r189, [%r12+2432];
	mad.lo.s32 	%r190, %r189, %r188, %r187;
	ld.shared.u32 	%r191, [%r7+80];
	ld.shared.u32 	%r192, [%r12+2560];
	mad.lo.s32 	%r193, %r192, %r191, %r190;
	ld.shared.u32 	%r194, [%r7+84];
	ld.shared.u32 	%r195, [%r12+2688];
	mad.lo.s32 	%r196, %r195, %r194, %r193;
	ld.shared.u32 	%r197, [%r7+88];
	ld.shared.u32 	%r198, [%r12+2816];
	mad.lo.s32 	%r199, %r198, %r197, %r196;
	ld.shared.u32 	%r200, [%r7+92];
	ld.shared.u32 	%r201, [%r12+2944];
	mad.lo.s32 	%r202, %r201, %r200, %r199;
	ld.shared.u32 	%r203, [%r7+96];
	ld.shared.u32 	%r204, [%r12+3072];
	mad.lo.s32 	%r205, %r204, %r203, %r202;
	ld.shared.u32 	%r206, [%r7+100];
	ld.shared.u32 	%r207, [%r12+3200];
	mad.lo.s32 	%r208, %r207, %r206, %r205;
	ld.shared.u32 	%r209, [%r7+104];
	ld.shared.u32 	%r210, [%r12+3328];
	mad.lo.s32 	%r211, %r210, %r209, %r208;
	ld.shared.u32 	%r212, [%r7+108];
	ld.shared.u32 	%r213, [%r12+3456];
	mad.lo.s32 	%r214, %r213, %r212, %r211;
	ld.shared.u32 	%r215, [%r7+112];
	ld.shared.u32 	%r216, [%r12+3584];
	mad.lo.s32 	%r217, %r216, %r215, %r214;
	ld.shared.u32 	%r218, [%r7+116];
	ld.shared.u32 	%r219, [%r12+3712];
	mad.lo.s32 	%r220, %r219, %r218, %r217;
	ld.shared.u32 	%r221, [%r7+120];
	ld.shared.u32 	%r222, [%r12+3840];
	mad.lo.s32 	%r223, %r222, %r221, %r220;
	ld.shared.u32 	%r224, [%r7+124];
	ld.shared.u32 	%r225, [%r12+3968];
	mad.lo.s32 	%r18, %r225, %r224, %r223;
	bar.sync 	0;
	or.pred  	%p15, %p14, %p13;
	@%p15 bra 	$L__BB1_10;
	cvta.to.global.u64 	%rd14, %rd4;
	mul.wide.u32 	%rd15, %r4, 240;
	add.s64 	%rd16, %rd14, %rd15;
	add.s64 	%rd18, %rd16, %rd11;
	st.global.u32 	[%rd18], %r18;
$L__BB1_10:
	ret;

}


// ===== COMPILED SASS (sm_100) =====

	.target	sm_100

	.elftype	@"ET_EXEC"


//--------------------- .note.nv.tkinfo           --------------------------
	.section	.note.nv.tkinfo,"",@"SHT_NOTE"
	.sectionflags	@"SHF_NOTE_NV_TKINFO"
	.tkinfo
        /*0018*/ 	.word	0x00000002
        /*0030*/ 	.string	""
        /*0030*/ 	.string	"ptxas"
        /*0030*/ 	.string	"Cuda compilation tools, release 13.0, V13.0.88"
        /*0030*/ 	.string	"Build cuda_13.0.r13.0/compiler.36424714_0"
        /*0030*/ 	.string	"-arch sm_100 -m 64 "



//--------------------- .note.nv.cuinfo           --------------------------
	.section	.note.nv.cuinfo,"",@"SHT_NOTE"
	.sectionflags	@"SHF_NOTE_NV_CUINFO"
        /*0018*/ 	.short	0x0002
        /*001a*/ 	.short	0x0064
        /*001c*/ 	.short	0x0082
	.zero		2


//--------------------- .nv.info                  --------------------------
	.section	.nv.info,"",@"SHT_CUDA_INFO"
	.align	4


	//----- nvinfo : EIATTR_REGCOUNT
	.align		4
        /*0000*/ 	.byte	0x04, 0x2f
        /*0002*/ 	.short	(.L_6 - .L_5)
	.align		4
.L_5:
        /*0004*/ 	.word	index@(_Z21gpu_matrix_mul_globalPA50_iPA60_iS2_)
        /*0008*/ 	.word	0x00000020


	//----- nvinfo : EIATTR_FRAME_SIZE
	.align		4
.L_6:
        /*000c*/ 	.byte	0x04, 0x11
        /*000e*/ 	.short	(.L_8 - .L_7)
	.align		4
.L_7:
        /*0010*/ 	.word	index@(_Z21gpu_matrix_mul_globalPA50_iPA60_iS2_)
        /*0014*/ 	.word	0x00000000


	//----- nvinfo : EIATTR_REGCOUNT
	.align		4
.L_8:
        /*0018*/ 	.byte	0x04, 0x2f
        /*001a*/ 	.short	(.L_10 - .L_9)
	.align		4
.L_9:
        /*001c*/ 	.word	index@(_Z21gpu_matrix_mul_sharedPA50_iPA60_iS2_)
        /*0020*/ 	.word	0x00000020


	//----- nvinfo : EIATTR_FRAME_SIZE
	.align		4
.L_10:
        /*0024*/ 	.byte	0x04, 0x11
        /*0026*/ 	.short	(.L_12 - .L_11)
	.align		4
.L_11:
        /*0028*/ 	.word	index@(_Z21gpu_matrix_mul_sharedPA50_iPA60_iS2_)
        /*002c*/ 	.word	0x00000000


	//----- nvinfo : EIATTR_MIN_STACK_SIZE
	.align		4
.L_12:
        /*0030*/ 	.byte	0x04, 0x12
        /*0032*/ 	.short	(.L_14 - .L_13)
	.align		4
.L_13:
        /*0034*/ 	.word	index@(_Z21gpu_matrix_mul_sharedPA50_iPA60_iS2_)
        /*0038*/ 	.word	0x00000000


	//----- nvinfo : EIATTR_MIN_STACK_SIZE
	.align		4
.L_14:
        /*003c*/ 	.byte	0x04, 0x12
        /*003e*/ 	.short	(.L_16 - .L_15)
	.align		4
.L_15:
        /*0040*/ 	.word	index@(_Z21gpu_matrix_mul_globalPA50_iPA60_iS2_)
        /*0044*/ 	.word	0x00000000
.L_16:


//--------------------- .nv.compat                --------------------------
	.section	.nv.compat,"",@"SHT_CUDA_COMPAT_INFO"
	.align	4
        /*0000*/ 	.byte	0x02, 0x09, 0x00, 0x00, 0x02, 0x02, 0x01, 0x00, 0x02, 0x05, 0x05, 0x00, 0x03, 0x07, 0x01, 0x01
        /*0010*/ 	.byte	0x02, 0x03, 0x00, 0x00, 0x02, 0x06, 0x01, 0x00, 0x04, 0x0b, 0x08, 0x00, 0x09, 0x00, 0x00, 0x00
        /*0020*/ 	.byte	0x00, 0x00, 0x00, 0x00


//--------------------- .nv.info._Z21gpu_matrix_mul_sharedPA50_iPA60_iS2_ --------------------------
	.section	.nv.info._Z21gpu_matrix_mul_sharedPA50_iPA60_iS2_,"",@"SHT_CUDA_INFO"
	.sectionflags	@""
	.align	4


	//----- nvinfo : EIATTR_CUDA_API_VERSION
	.align		4
        /*0000*/ 	.byte	0x04, 0x37
        /*0002*/ 	.short	(.L_18 - .L_17)
.L_17:
        /*0004*/ 	.word	0x00000082


	//----- nvinfo : EIATTR_KPARAM_INFO
	.align		4
.L_18:
        /*0008*/ 	.byte	0x04, 0x17
        /*000a*/ 	.short	(.L_20 - .L_19)
.L_19:
        /*000c*/ 	.word	0x00000000
        /*0010*/ 	.short	0x0002
        /*0012*/ 	.short	0x0010
        /*0014*/ 	.byte	0x00, 0xf5, 0x21, 0x00


	//----- nvinfo : EIATTR_KPARAM_INFO
	.align		4
.L_20:
        /*0018*/ 	.byte	0x04, 0x17
        /*001a*/ 	.short	(.L_22 - .L_21)
.L_21:
        /*001c*/ 	.word	0x00000000
        /*0020*/ 	.short	0x0001
        /*0022*/ 	.short	0x0008
        /*0024*/ 	.byte	0x00, 0xf5, 0x21, 0x00


	//----- nvinfo : EIATTR_KPARAM_INFO
	.align		4
.L_22:
        /*0028*/ 	.byte	0x04, 0x17
        /*002a*/ 	.short	(.L_24 - .L_23)
.L_23:
        /*002c*/ 	.word	0x00000000
        /*0030*/ 	.short	0x0000
        /*0032*/ 	.short	0x0000
        /*0034*/ 	.byte	0x00, 0xf5, 0x21, 0x00


	//----- nvinfo : EIATTR_SPARSE_MMA_MASK
	.align		4
.L_24:
        /*0038*/ 	.byte	0x03, 0x50
        /*003a*/ 	.short	0x0000


	//----- nvinfo : EIATTR_MAXREG_COUNT
	.align		4
        /*003c*/ 	.byte	0x03, 0x1b
        /*003e*/ 	.short	0x00ff


	//----- nvinfo : EIATTR_NUM_BARRIERS
	.align		4
        /*0040*/ 	.byte	0x02, 0x4c
        /*0042*/ 	.byte	0x01
	.zero		1


	//----- nvinfo : EIATTR_MERCURY_ISA_VERSION
	.align		4
        /*0044*/ 	.byte	0x03, 0x5f
        /*0046*/ 	.short	0x0101


	//----- nvinfo : EIATTR_VRC_CTA_INIT_COUNT
	.align		4
        /*0048*/ 	.byte	0x02, 0x4a
	.zero		1
	.zero		1


	//----- nvinfo : EIATTR_EXIT_INSTR_OFFSETS
	.align		4
        /*004c*/ 	.byte	0x04, 0x1c
        /*004e*/ 	.short	(.L_26 - .L_25)


	//   ....[0]....
.L_25:
        /*0050*/ 	.word	0x00000b70


	//   ....[1]....
        /*0054*/ 	.word	0x00000c50


	//----- nvinfo : EIATTR_CBANK_PARAM_SIZE
	.align		4
.L_26:
        /*0058*/ 	.byte	0x03, 0x19
        /*005a*/ 	.short	0x0018


	//----- nvinfo : EIATTR_PARAM_CBANK
	.align		4
        /*005c*/ 	.byte	0x04, 0x0a
        /*005e*/ 	.short	(.L_28 - .L_27)
	.align		4
.L_27:
        /*0060*/ 	.word	index@(.nv.constant0._Z21gpu_matrix_mul_sharedPA50_iPA60_iS2_)
        /*0064*/ 	.short	0x0380
        /*0066*/ 	.short	0x0018


	//----- nvinfo : EIATTR_SW_WAR
	.align		4
.L_28:
        /*0068*/ 	.byte	0x04, 0x36
        /*006a*/ 	.short	(.L_30 - .L_29)
.L_29:
        /*006c*/ 	.word	0x00000008
.L_30:


//--------------------- .nv.info._Z21gpu_matrix_mul_globalPA50_iPA60_iS2_ --------------------------
	.section	.nv.info._Z21gpu_matrix_mul_globalPA50_iPA60_iS2_,"",@"SHT_CUDA_INFO"
	.sectionflags	@""
	.align	4


	//----- nvinfo : EIATTR_CUDA_API_VERSION
	.align		4
        /*0000*/ 	.byte	0x04, 0x37
        /*0002*/ 	.short	(.L_32 - .L_31)
.L_31:
        /*0004*/ 	.word	0x00000082


	//----- nvinfo : EIATTR_KPARAM_INFO
	.align		4
.L_32:
        /*0008*/ 	.byte	0x04, 0x17
        /*000a*/ 	.short	(.L_34 - .L_33)
.L_33:
        /*000c*/ 	.word	0x00000000
        /*0010*/ 	.short	0x0002
        /*0012*/ 	.short	0x0010
        /*0014*/ 	.byte	0x00, 0xf5, 0x21, 0x00


	//----- nvinfo : EIATTR_KPARAM_INFO
	.align		4
.L_34:
        /*0018*/ 	.byte	0x04, 0x17
        /*001a*/ 	.short	(.L_36 - .L_35)
.L_35:
        /*001c*/ 	.word	0x00000000
        /*0020*/ 	.short	0x0001
        /*0022*/ 	.short	0x0008
        /*0024*/ 	.byte	0x00, 0xf5, 0x21, 0x00


	//----- nvinfo : EIATTR_KPARAM_INFO
	.align		4
.L_36:
        /*0028*/ 	.byte	0x04, 0x17
        /*002a*/ 	.short	(.L_38 - .L_37)
.L_37:
        /*002c*/ 	.word	0x00000000
        /*0030*/ 	.short	0x0000
        /*0032*/ 	.short	0x0000
        /*0034*/ 	.byte	0x00, 0xf5, 0x21, 0x00


	//----- nvinfo : EIATTR_SPARSE_MMA_MASK
	.align		4
.L_38:
        /*0038*/ 	.byte	0x03, 0x50
        /*003a*/ 	.short	0x0000


	//----- nvinfo : EIATTR_MAXREG_COUNT
	.align		4
        /*003c*/ 	.byte	0x03, 0x1b
        /*003e*/ 	.short	0x00ff


	//----- nvinfo : EIATTR_MERCURY_ISA_VERSION
	.align		4
        /*0040*/ 	.byte	0x03, 0x5f
        /*0042*/ 	.short	0x0101


	//----- nvinfo : EIATTR_VRC_CTA_INIT_COUNT
	.align		4
        /*0044*/ 	.byte	0x02, 0x4a
	.zero		1
	.zero		1


	//----- nvinfo : EIATTR_EXIT_INSTR_OFFSETS
	.align		4
        /*0048*/ 	.byte	0x04, 0x1c
        /*004a*/ 	.short	(.L_40 - .L_39)


	//   ....[0]....
.L_39:
        /*004c*/ 	.word	0x000000b0


	//   ....[1]....
        /*0050*/ 	.word	0x00000ab0


	//----- nvinfo : EIATTR_CBANK_PARAM_SIZE
	.align		4
.L_40:
        /*0054*/ 	.byte	0x03, 0x19
        /*0056*/ 	.short	0x0018


	//----- nvinfo : EIATTR_PARAM_CBANK
	.align		4
        /*0058*/ 	.byte	0x04, 0x0a
        /*005a*/ 	.short	(.L_42 - .L_41)
	.align		4
.L_41:
        /*005c*/ 	.word	index@(.nv.constant0._Z21gpu_matrix_mul_globalPA50_iPA60_iS2_)
        /*0060*/ 	.short	0x0380
        /*0062*/ 	.short	0x0018


	//----- nvinfo : EIATTR_SW_WAR
	.align		4
.L_42:
        /*0064*/ 	.byte	0x04, 0x36
        /*0066*/ 	.short	(.L_44 - .L_43)
.L_43:
        /*0068*/ 	.word	0x00000008
.L_44:


//--------------------- .nv.callgraph             --------------------------
	.section	.nv.callgraph,"",@"SHT_CUDA_CALLGRAPH"
	.align	4
	.sectionentsize	8
	.align		4
        /*0000*/ 	.word	0x00000000
	.align		4
        /*0004*/ 	.word	0xffffffff
	.align		4
        /*0008*/ 	.word	0x00000000
	.align		4
        /*000c*/ 	.word	0xfffffffe
	.align		4
        /*0010*/ 	.word	0x00000000
	.align		4
        /*0014*/ 	.word	0xfffffffd
	.align		4
        /*0018*/ 	.word	0x00000000
	.align		4
        /*001c*/ 	.word	0xfffffffc


//--------------------- .nv.constant4             --------------------------
	.section	.nv.constant4,"a",@progbits
	.align	8
	.align		8
.nv.constant4:
        /*0000*/ 	.dword	A
	.align		8
        /*0008*/ 	.dword	B
	.align		8
        /*0010*/ 	.dword	C_g
	.align		8
        /*0018*/ 	.dword	C_s
	.align		8
        /*0020*/ 	.dword	C_c


//--------------------- .text._Z21gpu_matrix_mul_sharedPA50_iPA60_iS2_ --------------------------
	.section	.text._Z21gpu_matrix_mul_sharedPA50_iPA60_iS2_,"ax",@progbits
	.align	128
        .global         _Z21gpu_matrix_mul_sharedPA50_iPA60_iS2_
        .type           _Z21gpu_matrix_mul_sharedPA50_iPA60_iS2_,@function
        .size           _Z21gpu_matrix_mul_sharedPA50_iPA60_iS2_,(.L_x_2 - _Z21gpu_matrix_mul_sharedPA50_iPA60_iS2_)
        .other          _Z21gpu_matrix_mul_sharedPA50_iPA60_iS2_,@"STO_CUDA_ENTRY STV_DEFAULT"
_Z21gpu_matrix_mul_sharedPA50_iPA60_iS2_:
.text._Z21gpu_matrix_mul_sharedPA50_iPA60_iS2_:
[----:B------:R-:W-:Y:S01]  /*0000*/  LDC R1, c[0x0][0x37c] ;  /* 0x0000df00ff017b82 */ /* 0x000fe20000000800 */
[----:B------:R-:W0:Y:S07]  /*0010*/  S2R R19, SR_TID.Y ;  /* 0x0000000000137919 */ /* 0x000e2e0000002200 */
[----:B------:R-:W1:Y:S01]  /*0020*/  LDC.64 R22, c[0x0][0x380] ;  /* 0x0000e000ff167b82 */ /* 0x000e620000000a00 */
[----:B------:R-:W2:Y:S01]  /*0030*/  LDCU.64 UR8, c[0x0][0x358] ;  /* 0x00006b00ff0877ac */ /* 0x000ea20008000a00 */
[----:B------:R-:W-:Y:S01]  /*0040*/  HFMA2 R15, -RZ, RZ, 0, 0 ;  /* 0x00000000ff0f7431 */ /* 0x000fe200000001ff */
[----:B------:R-:W3:Y:S01]  /*0050*/  S2R R0, SR_CTAID.Y ;  /* 0x0000000000007919 */ /* 0x000ee20000002600 */
[----:B------:R-:W-:Y:S01]  /*0060*/  MOV R24, RZ ;  /* 0x000000ff00187202 */ /* 0x000fe20000000f00 */
[----:B------:R-:W4:Y:S03]  /*0070*/  S2R R20, SR_TID.X ;  /* 0x0000000000147919 */ /* 0x000f260000002100 */
[----:B------:R-:W5:Y:S01]  /*0080*/  LDC.64 R26, c[0x0][0x388] ;  /* 0x0000e200ff1a7b82 */ /* 0x000f620000000a00 */
[----:B------:R-:W2:Y:S01]  /*0090*/  S2R R3, SR_CTAID.X ;  /* 0x0000000000037919 */ /* 0x000ea20000002500 */
[----:B0-----:R-:W-:-:S02]  /*00a0*/  ISETP.GT.U32.AND P0, PT, R19, 0x31, PT ;  /* 0x000000311300780c */ /* 0x001fc40003f04070 */
[----:B---3--:R-:W-:Y:S02]  /*00b0*/  LEA R0, R0, R19, 0x5 ;  /* 0x0000001300007211 */ /* 0x008fe400078e28ff */
[----:B----4-:R-:W-:-:S03]  /*00c0*/  ISETP.GT.U32.AND P1, PT, R20, 0x31, PT ;  /* 0x000000311400780c */ /* 0x010fc60003f24070 */
[C---:B-1----:R-:W-:Y:S01]  /*00d0*/  IMAD.WIDE.U32 R22, R0.reuse, 0xc8, R22 ;  /* 0x000000c800167825 */ /* 0x042fe200078e0016 */
[----:B--2---:R-:W-:Y:S02]  /*00e0*/  LEA R16, R3, R20, 0x5 ;  /* 0x0000001403107211 */ /* 0x004fe400078e28ff */
[----:B------:R-:W-:Y:S01]  /*00f0*/  ISETP.GT.U32.OR P1, PT, R0, 0x27, P1 ;  /* 0x000000270000780c */ /* 0x000fe20000f24470 */
[----:B------:R-:W-:Y:S01]  /*0100*/  IMAD.WIDE.U32 R22, R20, 0x4, R22 ;  /* 0x0000000414167825 */ /* 0x000fe200078e0016 */
[----:B------:R-:W-:-:S03]  /*0110*/  ISETP.GT.OR P0, PT, R16, 0x3b, P0 ;  /* 0x0000003b1000780c */ /* 0x000fc60000704670 */
[----:B-----5:R-:W-:-:S04]  /*0120*/  IMAD.WIDE R26, R16, 0x4, R26 ;  /* 0x00000004101a7825 */ /* 0x020fc800078e021a */
[----:B------:R-:W-:-:S04]  /*0130*/  IMAD.WIDE.U32 R26, R19, 0xf0, R26 ;  /* 0x000000f0131a7825 */ /* 0x000fc800078e001a */
[----:B------:R-:W2:Y:S04]  /*0140*/  @!P1 LDG.E R15, desc[UR8][R22.64] ;  /* 0x00000008160f9981 */ /* 0x000ea8000c1e1900 */
[----:B------:R-:W3:Y:S01]  /*0150*/  @!P0 LDG.E R24, desc[UR8][R26.64] ;  /* 0x000000081a188981 */ /* 0x000ee2000c1e1900 */
[----:B------:R-:W0:Y:S01]  /*0160*/  S2UR UR6, SR_CgaCtaId ;  /* 0x00000000000679c3 */ /* 0x000e220000008800 */
[----:B------:R-:W-:Y:S01]  /*0170*/  UMOV UR4, 0x400 ;  /* 0x0000040000047882 */ /* 0x000fe20000000000 */
[----:B------:R-:W-:Y:S01]  /*0180*/  ISETP.GT.U32.AND P0, PT, R19, 0x11, PT ;  /* 0x000000111300780c */ /* 0x000fe20003f04070 */
[----:B------:R-:W-:Y:S01]  /*0190*/  UIADD3 UR5, UPT, UPT, UR4, 0x1000, URZ ;  /* 0x0000100004057890 */ /* 0x000fe2000fffe0ff */
[----:B------:R-:W-:Y:S02]  /*01a0*/  ISETP.GT.U32.AND P1, PT, R20, 0x11, PT ;  /* 0x000000111400780c */ /* 0x000fe40003f24070 */
[----:B------:R-:W-:-:S02]  /*01b0*/  ISETP.GT.OR P0, PT, R16, 0x3b, P0 ;  /* 0x0000003b1000780c */ /* 0x000fc40000704670 */
[----:B------:R-:W-:Y:S01]  /*01c0*/  ISETP.GT.U32.OR P1, PT, R0, 0x27, P1 ;  /* 0x000000270000780c */ /* 0x000fe20000f24470 */
[----:B0-----:R-:W-:Y:S02]  /*01d0*/  ULEA UR4, UR6, UR4, 0x18 ;  /* 0x0000000406047291 */ /* 0x001fe4000f8ec0ff */
[----:B------:R-:W-:-:S04]  /*01e0*/  ULEA UR5, UR6, UR5, 0x18 ;  /* 0x0000000506057291 */ /* 0x000fc8000f8ec0ff */
[C---:B------:R-:W-:Y:S02]  /*01f0*/  LEA R3, R19.reuse, UR4, 0x7 ;  /* 0x0000000413037c11 */ /* 0x040fe4000f8e38ff */
[C---:B------:R-:W-:Y:S02]  /*0200*/  LEA R2, R20.reuse, UR5, 0x2 ;  /* 0x0000000514027c11 */ /* 0x040fe4000f8e10ff */
[----:B------:R-:W-:Y:S02]  /*0210*/  LEA R18, R20, R3, 0x2 ;  /* 0x0000000314127211 */ /* 0x000fe400078e10ff */
[----:B------:R-:W-:-:S03]  /*0220*/  LEA R17, R19, R2, 0x7 ;  /* 0x0000000213117211 */ /* 0x000fc600078e38ff */
[----:B--2---:R-:W-:Y:S04]  /*0230*/  STS [R18], R15 ;  /* 0x0000000f12007388 */ /* 0x004fe80000000800 */
[----:B---3--:R-:W-:Y:S01]  /*0240*/  STS [R17], R24 ;  /* 0x0000001811007388 */ /* 0x008fe20000000800 */
[----:B------:R-:W-:Y:S06]  /*0250*/  BAR.SYNC.DEFER_BLOCKING 0x0 ;  /* 0x0000000000007b1d */ /* 0x000fec0000010000 */
[----:B------:R-:W-:Y:S04]  /*0260*/  LDS R21, [R2] ;  /* 0x0000000002157984 */ /* 0x000fe80000000800 */
[----:B------:R-:W0:Y:S04]  /*0270*/  LDS.128 R8, [R3] ;  /* 0x0000000003087984 */ /* 0x000e280000000c00 */
[----:B------:R-:W1:Y:S04]  /*0280*/  LDS R25, [R2+0x80] ;  /* 0x0000800002197984 */ /* 0x000e680000000800 */
[----:B------:R-:W2:Y:S04]  /*0290*/  LDS R28, [R2+0x100] ;  /* 0x00010000021c7984 */ /* 0x000ea80000000800 */
[----:B------:R-:W3:Y:S04]  /*02a0*/  LDS R14, [R2+0x180] ;  /* 0x00018000020e7984 */ /* 0x000ee80000000800 */
[----:B------:R-:W-:Y:S04]  /*02b0*/  LDS R13, [R2+0x200] ;  /* 0x00020000020d7984 */ /* 0x000fe80000000800 */
[----:B------:R-:W4:Y:S04]  /*02c0*/  LDS.128 R4, [R3+0x10] ;  /* 0x0000100003047984 */ /* 0x000f280000000c00 */
[----:B------:R-:W5:Y:S04]  /*02d0*/  LDS R12, [R2+0x280] ;  /* 0x00028000020c7984 */ /* 0x000f680000000800 */
[----:B------:R-:W-:Y:S04]  /*02e0*/  LDS R15, [R2+0x500] ;  /* 0x00050000020f7984 */ /* 0x000fe80000000800 */
[----:B------:R-:W-:Y:S01]  /*02f0*/  LDS R24, [R2+0x580] ;  /* 0x0005800002187984 */ /* 0x000fe20000000800 */
[----:B0-----:R-:W-:-:S03]  /*0300*/  IMAD R8, R8, R21, RZ ;  /* 0x0000001508087224 */ /* 0x001fc600078e02ff */
[----:B------:R-:W-:Y:S01]  /*0310*/  LDS R21, [R2+0x400] ;  /* 0x0004000002157984 */ /* 0x000fe20000000800 */
[----:B-1----:R-:W-:-:S03]  /*0320*/  IMAD R9, R25, R9, R8 ;  /* 0x0000000919097224 */ /* 0x002fc600078e0208 */
[----:B------:R-:W0:Y:S01]  /*0330*/  LDS R25, [R2+0x300] ;  /* 0x0003000002197984 */ /* 0x000e220000000800 */
[----:B--2---:R-:W-:-:S03]  /*0340*/  IMAD R9, R28, R10, R9 ;  /* 0x0000000a1c097224 */ /* 0x004fc600078e0209 */
[----:B------:R-:W1:Y:S01]  /*0350*/  LDS R28, [R2+0x380] ;  /* 0x00038000021c7984 */ /* 0x000e620000000800 */
[----:B---3--:R-:W-:-:S03]  /*0360*/  IMAD R14, R14, R11, R9 ;  /* 0x0000000b0e0e7224 */ /* 0x008fc600078e0209 */
[----:B------:R-:W2:Y:S01]  /*0370*/  LDS.128 R8, [R3+0x20] ;  /* 0x0000200003087984 */ /* 0x000ea20000000c00 */
[----:B----4-:R-:W-:-:S03]  /*0380*/  IMAD R4, R4, R13, R14 ;  /* 0x0000000d04047224 */ /* 0x010fc600078e020e */
[----:B------:R-:W3:Y:S01]  /*0390*/  LDS R14, [R2+0x480] ;  /* 0x00048000020e7984 */ /* 0x000ee20000000800 */
[----:B-----5:R-:W-:-:S03]  /*03a0*/  IMAD R4, R12, R5, R4 ;  /* 0x000000050c047224 */ /* 0x020fc600078e0204 */
[----:B------:R-:W-:Y:S04]  /*03b0*/  LDS R13, [R2+0x600] ;  /* 0x00060000020d7984 */ /* 0x000fe80000000800 */
[----:B------:R-:W-:Y:S01]  /*03c0*/  LDS R12, [R2+0x680] ;  /* 0x00068000020c7984 */ /* 0x000fe20000000800 */
[----:B0-----:R-:W-:-:S03]  /*03d0*/  IMAD R4, R25, R6, R4 ;  /* 0x0000000619047224 */ /* 0x001fc600078e0204 */
[----:B------:R-:W-:Y:S01]  /*03e0*/  LDS R25, [R2+0xe00] ;  /* 0x000e000002197984 */ /* 0x000fe20000000800 */
[----:B-1----:R-:W-:-:S03]  /*03f0*/  IMAD R28, R28, R7, R4 ;  /* 0x000000071c1c7224 */ /* 0x002fc600078e0204 */
[----:B------:R-:W0:Y:S01]  /*0400*/  LDS.128 R4, [R3+0x30] ;  /* 0x0000300003047984 */ /* 0x000e220000000c00 */
[----:B--2---:R-:W-:-:S03]  /*0410*/  IMAD R8, R8, R21, R28 ;  /* 0x0000001508087224 */ /* 0x004fc600078e021c */
[----:B------:R-:W1:Y:S04]  /*0420*/  LDS R21, [R2+0x700] ;  /* 0x0007000002157984 */ /* 0x000e680000000800 */
[----:B------:R-:W-:Y:S01]  /*0430*/  LDS R28, [R2+0xe80] ;  /* 0x000e8000021c7984 */ /* 0x000fe20000000800 */
[----:B---3--:R-:W-:-:S03]  /*0440*/  IMAD R8, R14, R9, R8 ;  /* 0x000000090e087224 */ /* 0x008fc600078e0208 */
[----:B------:R-:W2:Y:S01]  /*0450*/  LDS R14, [R2+0x780] ;  /* 0x00078000020e7984 */ /* 0x000ea20000000800 */
[----:B------:R-:W-:-:S03]  /*0460*/  IMAD R8, R15, R10, R8 ;  /* 0x0000000a0f087224 */ /* 0x000fc600078e0208 */
[----:B------:R-:W-:Y:S01]  /*0470*/  LDS R15, [R2+0x800] ;  /* 0x00080000020f7984 */ /* 0x000fe20000000800 */
[----:B------:R-:W-:-:S03]  /*0480*/  IMAD R24, R24, R11, R8 ;  /* 0x0000000b18187224 */ /* 0x000fc600078e0208 */
[----:B------:R-:W3:Y:S01]  /*0490*/  LDS.128 R8, [R3+0x40] ;  /* 0x0000400003087984 */ /* 0x000ee20000000c00 */
[----:B0-----:R-:W-:-:S03]  /*04a0*/  IMAD R4, R4, R13, R24 ;  /* 0x0000000d04047224 */ /* 0x001fc600078e0218 */
[----:B------:R-:W0:Y:S01]  /*04b0*/  LDS R24, [R2+0x880] ;  /* 0x0008800002187984 */ /* 0x000e220000000800 */
[----:B------:R-:W-:-:S03]  /*04c0*/  IMAD R4, R12, R5, R4 ;  /* 0x000000050c047224 */ /* 0x000fc600078e0204 */
[----:B------:R-:W4:Y:S01]  /*04d0*/  LDS R13, [R2+0x900] ;  /* 0x00090000020d7984 */ /* 0x000f220000000800 */
[----:B-1----:R-:W-:-:S03]  /*04e0*/  IMAD R4, R21, R6, R4 ;  /* 0x0000000615047224 */ /* 0x002fc600078e0204 */
[----:B------:R-:W1:Y:S01]  /*04f0*/  LDS R12, [R2+0x980] ;  /* 0x00098000020c7984 */ /* 0x000e620000000800 */
[----:B--2---:R-:W-:-:S03]  /*0500*/  IMAD R14, R14, R7, R4 ;  /* 0x000000070e0e7224 */ /* 0x004fc600078e0204 */
[----:B------:R-:W-:Y:S04]  /*0510*/  LDS R21, [R2+0xa00] ;  /* 0x000a000002157984 */ /* 0x000fe80000000800 */
[----:B------:R-:W2:Y:S01]  /*0520*/  LDS.128 R4, [R3+0x50] ;  /* 0x0000500003047984 */ /* 0x000ea20000000c00 */
[----:B---3--:R-:W-:-:S03]  /*0530*/  IMAD R14, R8, R15, R14 ;  /* 0x0000000f080e7224 */ /* 0x008fc600078e020e */
[----:B------:R-:W3:Y:S01]  /*0540*/  LDS R8, [R2+0xa80] ;  /* 0x000a800002087984 */ /* 0x000ee20000000800 */
[----:B0-----:R-:W-:-:S03]  /*0550*/  IMAD R14, R24, R9, R14 ;  /* 0x00000009180e7224 */ /* 0x001fc600078e020e */
[----:B------:R-:W0:Y:S01]  /*0560*/  LDS R9, [R2+0xb00] ;  /* 0x000b000002097984 */ /* 0x000e220000000800 */
[----:B----4-:R-:W-:-:S03]  /*0570*/  IMAD R13, R13, R10, R14 ;  /* 0x0000000a0d0d7224 */ /* 0x010fc600078e020e */
[----:B------:R-:W4:Y:S01]  /*0580*/  LDS R10, [R2+0xb80] ;  /* 0x000b8000020a7984 */ /* 0x000f220000000800 */
[----:B-1----:R-:W-:-:S03]  /*0590*/  IMAD R24, R12, R11, R13 ;  /* 0x0000000b0c187224 */ /* 0x002fc600078e020d */
[----:B------:R-:W-:Y:S04]  /*05a0*/  LDS R11, [R2+0xc00] ;  /* 0x000c0000020b7984 */ /* 0x000fe80000000800 */
[----:B------:R-:W1:Y:S01]  /*05b0*/  LDS.128 R12, [R3+0x60] ;  /* 0x00006000030c7984 */ /* 0x000e620000000c00 */
[----:B--2---:R-:W-:-:S03]  /*05c0*/  IMAD R4, R4, R21, R24 ;  /* 0x0000001504047224 */ /* 0x004fc600078e0218 */
[----:B------:R-:W2:Y:S01]  /*05d0*/  LDS R21, [R2+0xc80] ;  /* 0x000c800002157984 */ /* 0x000ea20000000800 */
[----:B---3--:R-:W-:-:S03]  /*05e0*/  IMAD R4, R8, R5, R4 ;  /* 0x0000000508047224 */ /* 0x008fc600078e0204 */
[----:B------:R-:W-:Y:S01]  /*05f0*/  LDS R24, [R2+0xf80] ;  /* 0x000f800002187984 */ /* 0x000fe20000000800 */
[----:B0-----:R-:W-:-:S04]  /*0600*/  IMAD R4, R9, R6, R4 ;  /* 0x0000000609047224 */ /* 0x001fc800078e0204 */
[----:B----4-:R-:W-:-:S04]  /*0610*/  IMAD R4, R10, R7, R4 ;  /* 0x000000070a047224 */ /* 0x010fc800078e0204 */
[----:B-1----:R-:W-:Y:S02]  /*0620*/  IMAD R4, R12, R11, R4 ;  /* 0x0000000b0c047224 */ /* 0x002fe400078e0204 */
[----:B------:R-:W-:Y:S02]  /*0630*/  LDS R12, [R2+0xd80] ;  /* 0x000d8000020c7984 */ /* 0x000fe40000000800 */
[----:B--2---:R-:W-:Y:S01]  /*0640*/  IMAD R19, R21, R13, R4 ;  /* 0x0000000d15137224 */ /* 0x004fe200078e0204 */
[----:B------:R-:W-:Y:S01]  /*0650*/  CS2R R4, SRZ ;  /* 0x0000000000047805 */ /* 0x000fe2000001ff00 */
[----:B------:R-:W0:Y:S04]  /*0660*/  LDS R13, [R2+0xd00] ;  /* 0x000d0000020d7984 */ /* 0x000e280000000800 */
[----:B------:R-:W-:Y:S04]  /*0670*/  LDS R21, [R2+0xf00] ;  /* 0x000f000002157984 */ /* 0x000fe80000000800 */
[----:B------:R-:W1:Y:S01]  /*0680*/  LDS.128 R8, [R3+0x70] ;  /* 0x0000700003087984 */ /* 0x000e620000000c00 */
[----:B------:R-:W-:Y:S06]  /*0690*/  BAR.SYNC.DEFER_BLOCKING 0x0 ;  /* 0x0000000000007b1d */ /* 0x000fec0000010000 */
[----:B------:R-:W2:Y:S04]  /*06a0*/  @!P1 LDG.E R5, desc[UR8][R22.64+0x80] ;  /* 0x0000800816059981 */ /* 0x000ea8000c1e1900 */
[----:B------:R-:W3:Y:S01]  /*06b0*/  @!P0 LDG.E R4, desc[UR8][R26.64+0x1e00] ;  /* 0x001e00081a048981 */ /* 0x000ee2000c1e1900 */
[----:B0-----:R-:W-:Y:S01]  /*06c0*/  IMAD R13, R13, R14, R19 ;  /* 0x0000000e0d0d7224 */ /* 0x001fe200078e0213 */
[----:B------:R-:W-:-:S03]  /*06d0*/  ISETP.GT.AND P0, PT, R16, 0x3b, PT ;  /* 0x0000003b1000780c */ /* 0x000fc60003f04270 */
[----:B------:R-:W-:Y:S01]  /*06e0*/  IMAD R29, R12, R15, R13 ;  /* 0x0000000f0c1d7224 */ /* 0x000fe200078e020d */
[----:B------:R-:W-:-:S03]  /*06f0*/  ISETP.GT.U32.OR P0, PT, R0, 0x27, P0 ;  /* 0x000000270000780c */ /* 0x000fc60000704470 */
[----:B-1----:R-:W-:-:S04]  /*0700*/  IMAD R8, R8, R25, R29 ;  /* 0x0000001908087224 */ /* 0x002fc800078e021d */
[----:B------:R-:W-:-:S04]  /*0710*/  IMAD R8, R28, R9, R8 ;  /* 0x000000091c087224 */ /* 0x000fc800078e0208 */
[----:B------:R-:W-:-:S04]  /*0720*/  IMAD R8, R21, R10, R8 ;  /* 0x0000000a15087224 */ /* 0x000fc800078e0208 */
[----:B------:R-:W-:Y:S01]  /*0730*/  IMAD R8, R24, R11, R8 ;  /* 0x0000000b18087224 */ /* 0x000fe200078e0208 */
        /* <DEDUP_REMOVED lines=11> */
[----:B------:R-:W5:Y:S04]  /*07f0*/  LDS R25, [R2+0x300] ;  /* 0x0003000002197984 */ /* 0x000f680000000800 */
[----:B------:R-:W5:Y:S04]  /*0800*/  LDS R18, [R2+0x380] ;  /* 0x0003800002127984 */ /* 0x000f680000000800 */
[----:B------:R-:W-:Y:S01]  /*0810*/  LDS R21, [R2+0x400] ;  /* 0x0004000002157984 */ /* 0x000fe20000000800 */
[----:B0-----:R-:W-:-:S03]  /*0820*/  IMAD R4, R4, R27, R8 ;  /* 0x0000001b04047224 */ /* 0x001fc600078e0208 */
[----:B------:R-:W-:Y:S01]  /*0830*/  LDS R24, [R2+0x480] ;  /* 0x0004800002187984 */ /* 0x000fe20000000800 */
[----:B-1----:R-:W-:-:S03]  /*0840*/  IMAD R4, R22, R5, R4 ;  /* 0x0000000516047224 */ /* 0x002fc600078e0204 */
[----:B------:R-:W0:Y:S01]  /*0850*/  LDS.128 R8, [R3+0x20] ;  /* 0x0000200003087984 */ /* 0x000e220000000c00 */
[----:B--2---:R-:W-:-:S03]  /*0860*/  IMAD R4, R23, R6, R4 ;  /* 0x0000000617047224 */ /* 0x004fc600078e0204 */
[----:B------:R-:W1:Y:S01]  /*0870*/  LDS R17, [R2+0x500] ;  /* 0x0005000002117984 */ /* 0x000e620000000800 */
[----:B---3--:R-:W-:-:S03]  /*0880*/  IMAD R4, R20, R7, R4 ;  /* 0x0000000714047224 */ /* 0x008fc600078e0204 */
[----:B------:R-:W2:Y:S04]  /*0890*/  LDS R22, [R2+0x580] ;  /* 0x0005800002167984 */ /* 0x000ea80000000800 */
[----:B------:R-:W-:Y:S01]  /*08a0*/  LDS R20, [R2+0x680] ;  /* 0x0006800002147984 */ /* 0x000fe20000000800 */
[----:B----4-:R-:W-:-:S03]  /*08b0*/  IMAD R12, R12, R19, R4 ;  /* 0x000000130c0c7224 */ /* 0x010fc600078e0204 */
[----:B------:R-:W-:Y:S01]  /*08c0*/  LDS R23, [R2+0x700] ;  /* 0x0007000002177984 */ /* 0x000fe20000000800 */
[----:B-----5:R-:W-:-:S03]  /*08d0*/  IMAD R12, R26, R13, R12 ;  /* 0x0000000d1a0c7224 */ /* 0x020fc600078e020c */
[----:B------:R-:W-:Y:S01]  /*08e0*/  LDS R19, [R2+0x600] ;  /* 0x0006000002137984 */ /* 0x000fe20000000800 */
[----:B------:R-:W-:-:S03]  /*08f0*/  IMAD R12, R25, R14, R12 ;  /* 0x0000000e190c7224 */ /* 0x000fc600078e020c */
[----:B------:R-:W3:Y:S01]  /*0900*/  LDS.128 R4, [R3+0x30] ;  /* 0x0000300003047984 */ /* 0x000ee20000000c00 */
[----:B------:R-:W-:-:S03]  /*0910*/  IMAD R18, R18, R15, R12 ;  /* 0x0000000f12127224 */ /* 0x000fc600078e020c */
[----:B------:R-:W4:Y:S04]  /*0920*/  LDS R26, [R2+0x780] ;  /* 0x00078000021a7984 */ /* 0x000f280000000800 */
[----:B------:R-:W-:Y:S04]  /*0930*/  LDS R25, [R2+0x800] ;  /* 0x0008000002197984 */ /* 0x000fe80000000800 */
[----:B------:R-:W5:Y:S01]  /*0940*/  LDS.128 R12, [R3+0x40] ;  /* 0x00004000030c7984 */ /* 0x000f620000000c00 */
[----:B0-----:R-:W-:-:S03]  /*0950*/  IMAD R8, R8, R21, R18 ;  /* 0x0000001508087224 */ /* 0x001fc600078e0212 */
[----:B------:R-:W0:Y:S01]  /*0960*/  LDS R18, [R2+0x880] ;  /* 0x0008800002127984 */ /* 0x000e220000000800 */
[----:B------:R-:W-:-:S03]  /*0970*/  IMAD R8, R24, R9, R8 ;  /* 0x0000000918087224 */ /* 0x000fc600078e0208 */
[----:B------:R-:W0:Y:S01]  /*0980*/  LDS R21, [R2+0x900] ;  /* 0x0009000002157984 */ /* 0x000e220000000800 */
[----:B-1----:R-:W-:-:S03]  /*0990*/  IMAD R8, R17, R10, R8 ;  /* 0x0000000a11087224 */ /* 0x002fc600078e0208 */
[----:B------:R-:W1:Y:S01]  /*09a0*/  LDS R24, [R2+0x980] ;  /* 0x0009800002187984 */ /* 0x000e620000000800 */
[----:B--2---:R-:W-:-:S03]  /*09b0*/  IMAD R22, R22, R11, R8 ;  /* 0x0000000b16167224 */ /* 0x004fc600078e0208 */
[----:B------:R-:W-:Y:S04]  /*09c0*/  LDS R17, [R2+0xa00] ;  /* 0x000a000002117984 */ /* 0x000fe80000000800 */
[----:B------:R-:W2:Y:S01]  /*09d0*/  LDS.128 R8, [R3+0x50] ;  /* 0x0000500003087984 */ /* 0x000ea20000000c00 */
[----:B---3--:R-:W-:-:S03]  /*09e0*/  IMAD R4, R4, R19, R22 ;  /* 0x0000001304047224 */ /* 0x008fc600078e0216 */
[----:B------:R-:W3:Y:S01]  /*09f0*/  LDS R22, [R2+0xa80] ;  /* 0x000a800002167984 */ /* 0x000ee20000000800 */
[----:B------:R-:W-:-:S03]  /*0a00*/  IMAD R4, R20, R5, R4 ;  /* 0x0000000514047224 */ /* 0x000fc600078e0204 */
[----:B------:R-:W3:Y:S01]  /*0a10*/  LDS R19, [R2+0xb00] ;  /* 0x000b000002137984 */ /* 0x000ee20000000800 */
[----:B------:R-:W-:-:S03]  /*0a20*/  IMAD R4, R23, R6, R4 ;  /* 0x0000000617047224 */ /* 0x000fc600078e0204 */
[----:B------:R0:W3:Y:S01]  /*0a30*/  LDS R20, [R2+0xb80] ;  /* 0x000b800002147984 */ /* 0x0000e20000000800 */
[----:B----4-:R-:W-:-:S03]  /*0a40*/  IMAD R4, R26, R7, R4 ;  /* 0x000000071a047224 */ /* 0x010fc600078e0204 */
[----:B------:R4:W4:Y:S01]  /*0a50*/  LDS R23, [R2+0xc00] ;  /* 0x000c000002177984 */ /* 0x0009220000000800 */
[----:B-----5:R-:W-:-:S03]  /*0a60*/  IMAD R12, R12, R25, R4 ;  /* 0x000000190c0c7224 */ /* 0x020fc600078e0204 */
[----:B------:R1:W4:Y:S01]  /*0a70*/  LDS.128 R4, [R3+0x60] ;  /* 0x0000600003047984 */ /* 0x0003220000000c00 */
[----:B0-----:R-:W-:-:S03]  /*0a80*/  IMAD R12, R18, R13, R12 ;  /* 0x0000000d120c7224 */ /* 0x001fc600078e020c */
[----:B------:R0:W0:Y:S01]  /*0a90*/  LDS R26, [R2+0xc80] ;  /* 0x000c8000021a7984 */ /* 0x0000220000000800 */
[----:B------:R-:W-:-:S03]  /*0aa0*/  IMAD R12, R21, R14, R12 ;  /* 0x0000000e150c7224 */ /* 0x000fc600078e020c */
[----:B------:R0:W0:Y:S01]  /*0ab0*/  LDS R25, [R2+0xd00] ;  /* 0x000d000002197984 */ /* 0x0000220000000800 */
[----:B-1----:R-:W-:-:S03]  /*0ac0*/  IMAD R24, R24, R15, R12 ;  /* 0x0000000f18187224 */ /* 0x002fc600078e020c */
[----:B------:R1:W0:Y:S01]  /*0ad0*/  LDS R18, [R2+0xd80] ;  /* 0x000d800002127984 */ /* 0x0002220000000800 */
[----:B--2---:R-:W-:-:S03]  /*0ae0*/  IMAD R8, R8, R17, R24 ;  /* 0x0000001108087224 */ /* 0x004fc600078e0218 */
[----:B------:R1:W2:Y:S04]  /*0af0*/  LDS R21, [R2+0xe00] ;  /* 0x000e000002157984 */ /* 0x0002a80000000800 */
[----:B------:R1:W0:Y:S01]  /*0b00*/  LDS.128 R12, [R3+0x70] ;  /* 0x00007000030c7984 */ /* 0x0002220000000c00 */
[----:B---3--:R-:W-:-:S03]  /*0b10*/  IMAD R22, R22, R9, R8 ;  /* 0x0000000916167224 */ /* 0x008fc600078e0208 */
[----:B------:R1:W3:Y:S01]  /*0b20*/  LDS R24, [R2+0xe80] ;  /* 0x000e800002187984 */ /* 0x0002e20000000800 */
[----:B------:R-:W-:-:S03]  /*0b30*/  IMAD R10, R19, R10, R22 ;  /* 0x0000000a130a7224 */ /* 0x000fc600078e0216 */
[----:B------:R1:W0:Y:S04]  /*0b40*/  LDS R9, [R2+0xf00] ;  /* 0x000f000002097984 */ /* 0x0002280000000800 */
[----:B------:R1:W0:Y:S01]  /*0b50*/  LDS R8, [R2+0xf80] ;  /* 0x000f800002087984 */ /* 0x0002220000000800 */
[----:B------:R-:W-:Y:S06]  /*0b60*/  BAR.SYNC.DEFER_BLOCKING 0x0 ;  /* 0x0000000000007b1d */ /* 0x000fec0000010000 */
[----:B------:R-:W-:Y:S05]  /*0b70*/  @P0 EXIT ;  /* 0x000000000000094d */ /* 0x000fea0003800000 */
[----:B------:R-:W-:Y:S01]  /*0b80*/  IMAD R10, R20, R11, R10 ;  /* 0x0000000b140a7224 */ /* 0x000fe200078e020a */
[----:B01--4-:R-:W0:Y:S03]  /*0b90*/  LDC.64 R2, c[0x0][0x390] ;  /* 0x0000e400ff027b82 */ /* 0x013e260000000a00 */
[----:B------:R-:W-:-:S04]  /*0ba0*/  IMAD R4, R4, R23, R10 ;  /* 0x0000001704047224 */ /* 0x000fc800078e020a */
[----:B------:R-:W-:-:S04]  /*0bb0*/  IMAD R4, R26, R5, R4 ;  /* 0x000000051a047224 */ /* 0x000fc800078e0204 */
[----:B------:R-:W-:-:S04]  /*0bc0*/  IMAD R4, R25, R6, R4 ;  /* 0x0000000619047224 */ /* 0x000fc800078e0204 */
[----:B------:R-:W-:-:S04]  /*0bd0*/  IMAD R4, R18, R7, R4 ;  /* 0x0000000712047224 */ /* 0x000fc800078e0204 */
[----:B--2---:R-:W-:-:S04]  /*0be0*/  IMAD R4, R12, R21, R4 ;  /* 0x000000150c047224 */ /* 0x004fc800078e0204 */
[----:B---3--:R-:W-:Y:S02]  /*0bf0*/  IMAD R4, R24, R13, R4 ;  /* 0x0000000d18047224 */ /* 0x008fe400078e0204 */
[----:B0-----:R-:W-:-:S04]  /*0c00*/  IMAD.WIDE.U32 R2, R0, 0xf0, R2 ;  /* 0x000000f000027825 */ /* 0x001fc800078e0002 */
[----:B------:R-:W-:Y:S02]  /*0c10*/  IMAD R4, R9, R14, R4 ;  /* 0x0000000e09047224 */ /* 0x000fe400078e0204 */
[----:B------:R-:W-:-:S04]  /*0c20*/  IMAD.WIDE R2, R16, 0x4, R2 ;  /* 0x0000000410027825 */ /* 0x000fc800078e0202 */
[----:B------:R-:W-:-:S05]  /*0c30*/  IMAD R15, R8, R15, R4 ;  /* 0x0000000f080f7224 */ /* 0x000fca00078e0204 */
[----:B------:R-:W-:Y:S01]  /*0c40*/  STG.E desc[UR8][R2.64], R15 ;  /* 0x0000000f02007986 */ /* 0x000fe2000c101908 */
[----:B------:R-:W-:Y:S05]  /*0c50*/  EXIT ;  /* 0x000000000000794d */ /* 0x000fea0003800000 */
.L_x_0:
[----:B------:R-:W-:-:S00]  /*0c60*/  BRA `(.L_x_0) ;  /* 0xfffffffc00fc7947 */ /* 0x000fc0000383ffff */
[----:B------:R-:W-:-:S00]  /*0c70*/  NOP ;  /* 0x0000000000007918 */ /* 0x000fc00000000000 */
        /* <DEDUP_REMOVED lines=8> */
.L_x_2:


//--------------------- .text._Z21gpu_matrix_mul_globalPA50_iPA60_iS2_ --------------------------
	.section	.text._Z21gpu_matrix_mul_globalPA50_iPA60_iS2_,"ax",@progbits
	.align	128
        .global         _Z21gpu_matrix_mul_globalPA50_iPA60_iS2_
        .type           _Z21gpu_matrix_mul_globalPA50_iPA60_iS2_,@function
        .size           _Z21gpu_matrix_mul_globalPA50_iPA60_iS2_,(.L_x_3 - _Z21gpu_matrix_mul_globalPA50_iPA60_iS2_)
        .other          _Z21gpu_matrix_mul_globalPA50_iPA60_iS2_,@"STO_CUDA_ENTRY STV_DEFAULT"
_Z21gpu_matrix_mul_globalPA50_iPA60_iS2_:
.text._Z21gpu_matrix_mul_globalPA50_iPA60_iS2_:
[----:B------:R-:W-:Y:S01]  /*0000*/  LDC R1, c[0x0][0x37c] ;  /* 0x0000df00ff017b82 */ /* 0x000fe20000000800 */
[----:B------:R-:W0:Y:S01]  /*0010*/  S2R R6, SR_TID.X ;  /* 0x0000000000067919 */ /* 0x000e220000002100 */
[----:B------:R-:W0:Y:S01]  /*0020*/  LDCU UR4, c[0x0][0x360] ;  /* 0x00006c00ff0477ac */ /* 0x000e220008000800 */
[----:B------:R-:W0:Y:S01]  /*0030*/  S2R R3, SR_CTAID.X ;  /* 0x0000000000037919 */ /* 0x000e220000002500 */
[----:B------:R-:W1:Y:S01]  /*0040*/  LDCU UR5, c[0x0][0x364] ;  /* 0x00006c80ff0577ac */ /* 0x000e620008000800 */
[----:B------:R-:W1:Y:S01]  /*0050*/  S2R R7, SR_TID.Y ;  /* 0x0000000000077919 */ /* 0x000e620000002200 */
[----:B------:R-:W1:Y:S01]  /*0060*/  S2R R0, SR_CTAID.Y ;  /* 0x0000000000007919 */ /* 0x000e620000002600 */
[----:B0-----:R-:W-:-:S05]  /*0070*/  IMAD R6, R3, UR4, R6 ;  /* 0x0000000403067c24 */ /* 0x001fca000f8e0206 */
[----:B------:R-:W-:Y:S01]  /*0080*/  ISETP.GT.AND P0, PT, R6, 0x3b, PT ;  /* 0x0000003b0600780c */ /* 0x000fe20003f04270 */
[----:B-1----:R-:W-:-:S05]  /*0090*/  IMAD R7, R0, UR5, R7 ;  /* 0x0000000500077c24 */ /* 0x002fca000f8e0207 */
[----:B------:R-:W-:-:S13]  /*00a0*/  ISETP.GT.U32.OR P0, PT, R7, 0x27, P0 ;  /* 0x000000270700780c */ /* 0x000fda0000704470 */
[----:B------:R-:W-:Y:S05]  /*00b0*/  @P0 EXIT ;  /* 0x000000000000094d */ /* 0x000fea0003800000 */
[----:B------:R-:W0:Y:S01]  /*00c0*/  LDC.64 R2, c[0x0][0x380] ;  /* 0x0000e000ff027b82 */ /* 0x000e220000000a00 */
[----:B------:R-:W1:Y:S07]  /*00d0*/  LDCU.64 UR4, c[0x0][0x358] ;  /* 0x00006b00ff0477ac */ /* 0x000e6e0008000a00 */
[----:B------:R-:W2:Y:S01]  /*00e0*/  LDC.64 R4, c[0x0][0x388] ;  /* 0x0000e200ff047b82 */ /* 0x000ea20000000a00 */
[----:B0-----:R-:W-:-:S05]  /*00f0*/  IMAD.WIDE.U32 R2, R7, 0xc8, R2 ;  /* 0x000000c807027825 */ /* 0x001fca00078e0002 */
[----:B-1----:R-:W3:Y:S01]  /*0100*/  LDG.E R12, desc[UR4][R2.64] ;  /* 0x00000004020c7981 */ /* 0x002ee2000c1e1900 */
[----:B--2---:R-:W-:-:S03]  /*0110*/  IMAD.WIDE R4, R6, 0x4, R4 ;  /* 0x0000000406047825 */ /* 0x004fc600078e0204 */
[----:B------:R-:W2:Y:S04]  /*0120*/  LDG.E R27, desc[UR4][R2.64+0x4] ;  /* 0x00000404021b7981 */ /* 0x000ea8000c1e1900 */
[----:B------:R-:W3:Y:S04]  /*0130*/  LDG.E R15, desc[UR4][R4.64] ;  /* 0x00000004040f7981 */ /* 0x000ee8000c1e1900 */
[----:B------:R-:W2:Y:S04]  /*0140*/  LDG.E R24, desc[UR4][R4.64+0xf0] ;  /* 0x0000f00404187981 */ /* 0x000ea8000c1e1900 */
[----:B------:R-:W4:Y:S04]  /*0150*/  LDG.E R13, desc[UR4][R2.64+0x8] ;  /* 0x00000804020d7981 */ /* 0x000f28000c1e1900 */
[----:B------:R-:W4:Y:S04]  /*0160*/  LDG.E R10, desc[UR4][R4.64+0x1e0] ;  /* 0x0001e004040a7981 */ /* 0x000f28000c1e1900 */
[----:B------:R-:W5:Y:S04]  /*0170*/  LDG.E R8, desc[UR4][R2.64+0xc] ;  /* 0x00000c0402087981 */ /* 0x000f68000c1e1900 */
        /* <DEDUP_REMOVED lines=14> */
[----:B------:R-:W5:Y:S01]  /*0260*/  LDG.E R29, desc[UR4][R4.64+0x2df0] ;  /* 0x002df004041d7981 */ /* 0x000f62000c1e1900 */
[----:B---3--:R-:W-:-:S03]  /*0270*/  IMAD R12, R12, R15, RZ ;  /* 0x0000000f0c0c7224 */ /* 0x008fc600078e02ff */
[----:B------:R-:W3:Y:S01]  /*0280*/  LDG.E R15, desc[UR4][R4.64+0x960] ;  /* 0x00096004040f7981 */ /* 0x000ee2000c1e1900 */
[----:B--2---:R-:W-:-:S03]  /*0290*/  IMAD R24, R27, R24, R12 ;  /* 0x000000181b187224 */ /* 0x004fc600078e020c */
[----:B------:R-:W3:Y:S04]  /*02a0*/  LDG.E R12, desc[UR4][R2.64+0x28] ;  /* 0x00002804020c7981 */ /* 0x000ee8000c1e1900 */
[----:B------:R-:W2:Y:S01]  /*02b0*/  LDG.E R27, desc[UR4][R4.64+0x2d00] ;  /* 0x002d0004041b7981 */ /* 0x000ea2000c1e1900 */
[----:B----4-:R-:W-:-:S03]  /*02c0*/  IMAD R24, R13, R10, R24 ;  /* 0x0000000a0d187224 */ /* 0x010fc600078e0218 */
[----:B------:R-:W4:Y:S04]  /*02d0*/  LDG.E R10, desc[UR4][R2.64+0x2c] ;  /* 0x00002c04020a7981 */ /* 0x000f28000c1e1900 */
[----:B------:R-:W4:Y:S01]  /*02e0*/  LDG.E R13, desc[UR4][R4.64+0xa50] ;  /* 0x000a5004040d7981 */ /* 0x000f22000c1e1900 */
[----:B-----5:R-:W-:-:S03]  /*02f0*/  IMAD R24, R8, R11, R24 ;  /* 0x0000000b08187224 */ /* 0x020fc600078e0218 */
[----:B------:R-:W5:Y:S04]  /*0300*/  LDG.E R8, desc[UR4][R2.64+0x30] ;  /* 0x0000300402087981 */ /* 0x000f68000c1e1900 */
[----:B------:R-:W5:Y:S01]  /*0310*/  LDG.E R11, desc[UR4][R4.64+0xb40] ;  /* 0x000b4004040b7981 */ /* 0x000f62000c1e1900 */
[----:B------:R-:W-:-:S03]  /*0320*/  IMAD R24, R0, R9, R24 ;  /* 0x0000000900187224 */ /* 0x000fc600078e0218 */
[----:B------:R-:W2:Y:S04]  /*0330*/  LDG.E R0, desc[UR4][R2.64+0x34] ;  /* 0x0000340402007981 */ /* 0x000ea8000c1e1900 */
[----:B------:R-:W2:Y:S01]  /*0340*/  LDG.E R9, desc[UR4][R4.64+0xc30] ;  /* 0x000c300404097981 */ /* 0x000ea2000c1e1900 */
        /* <DEDUP_REMOVED lines=15> */
[----:B---3--:R-:W-:-:S03]  /*0440*/  IMAD R24, R12, R15, R24 ;  /* 0x0000000f0c187224 */ /* 0x008fc600078e0218 */
[----:B------:R-:W3:Y:S04]  /*0450*/  LDG.E R12, desc[UR4][R2.64+0x4c] ;  /* 0x00004c04020c7981 */ /* 0x000ee8000c1e1900 */
[----:B------:R-:W3:Y:S01]  /*0460*/  LDG.E R15, desc[UR4][R4.64+0x11d0] ;  /* 0x0011d004040f7981 */ /* 0x000ee2000c1e1900 */
[----:B----4-:R-:W-:-:S03]  /*0470*/  IMAD R24, R10, R13, R24 ;  /* 0x0000000d0a187224 */ /* 0x010fc600078e0218 */
[----:B------:R-:W4:Y:S04]  /*0480*/  LDG.E R10, desc[UR4][R2.64+0x50] ;  /* 0x00005004020a7981 */ /* 0x000f28000c1e1900 */
[----:B------:R-:W4:Y:S01]  /*0490*/  LDG.E R13, desc[UR4][R4.64+0x12c0] ;  /* 0x0012c004040d7981 */ /* 0x000f22000c1e1900 */
[----:B-----5:R-:W-:-:S03]  /*04a0*/  IMAD R24, R8, R11, R24 ;  /* 0x0000000b08187224 */ /* 0x020fc600078e0218 */
[----:B------:R-:W5:Y:S04]  /*04b0*/  LDG.E R8, desc[UR4][R2.64+0x54] ;  /* 0x0000540402087981 */ /* 0x000f68000c1e1900 */
[----:B------:R-:W5:Y:S01]  /*04c0*/  LDG.E R11, desc[UR4][R4.64+0x13b0] ;  /* 0x0013b004040b7981 */ /* 0x000f62000c1e1900 */
[----:B--2---:R-:W-:-:S03]  /*04d0*/  IMAD R24, R0, R9, R24 ;  /* 0x0000000900187224 */ /* 0x004fc600078e0218 */
        /* <DEDUP_REMOVED lines=76> */
[----:B------:R-:W4:Y:S04]  /*09a0*/  LDG.E R24, desc[UR4][R4.64+0x2c10] ;  /* 0x002c100404187981 */ /* 0x000f28000c1e1900 */
[----:B------:R-:W4:Y:S01]  /*09b0*/  LDG.E R10, desc[UR4][R2.64+0xc0] ;  /* 0x0000c004020a7981 */ /* 0x000f22000c1e1900 */
[----:B-----5:R-:W-:-:S04]  /*09c0*/  IMAD R8, R11, R8, R28 ;  /* 0x000000080b087224 */ /* 0x020fc800078e021c */
[----:B--2---:R-:W-:Y:S02]  /*09d0*/  IMAD R0, R0, R9, R8 ;  /* 0x0000000900007224 */ /* 0x004fe400078e0208 */
[----:B------:R-:W0:Y:S02]  /*09e0*/  LDC.64 R8, c[0x0][0x390] ;  /* 0x0000e400ff087b82 */ /* 0x000e240000000a00 */
[----:B------:R-:W-:-:S04]  /*09f0*/  IMAD R0, R22, R25, R0 ;  /* 0x0000001916007224 */ /* 0x000fc800078e0200 */
[----:B------:R-:W-:-:S04]  /*0a00*/  IMAD R0, R23, R20, R0 ;  /* 0x0000001417007224 */ /* 0x000fc800078e0200 */
[----:B------:R-:W-:-:S04]  /*0a10*/  IMAD R0, R18, R21, R0 ;  /* 0x0000001512007224 */ /* 0x000fc800078e0200 */
[----:B------:R-:W-:-:S04]  /*0a20*/  IMAD R0, R16, R19, R0 ;  /* 0x0000001310007224 */ /* 0x000fc800078e0200 */
[----:B------:R-:W-:Y:S02]  /*0a30*/  IMAD R0, R14, R17, R0 ;  /* 0x000000110e007224 */ /* 0x000fe400078e0200 */
[----:B0-----:R-:W-:-:S04]  /*0a40*/  IMAD.WIDE.U32 R8, R7, 0xf0, R8 ;  /* 0x000000f007087825 */ /* 0x001fc800078e0008 */
[----:B------:R-:W-:-:S04]  /*0a50*/  IMAD.WIDE R8, R6, 0x4, R8 ;  /* 0x0000000406087825 */ /* 0x000fc800078e0208 */
[----:B---3--:R-:W-:-:S04]  /*0a60*/  IMAD R0, R12, R15, R0 ;  /* 0x0000000f0c007224 */ /* 0x008fc800078e0200 */
[----:B----4-:R-:W-:-:S04]  /*0a70*/  IMAD R0, R13, R24, R0 ;  /* 0x000000180d007224 */ /* 0x010fc800078e0200 */
[----:B------:R-:W-:-:S04]  /*0a80*/  IMAD R0, R10, R27, R0 ;  /* 0x0000001b0a007224 */ /* 0x000fc800078e0200 */
[----:B------:R-:W-:-:S05]  /*0a90*/  IMAD R29, R26, R29, R0 ;  /* 0x0000001d1a1d7224 */ /* 0x000fca00078e0200 */
[----:B------:R-:W-:Y:S01]  /*0aa0*/  STG.E desc[UR4][R8.64], R29 ;  /* 0x0000001d08007986 */ /* 0x000fe2000c101904 */
[----:B------:R-:W-:Y:S05]  /*0ab0*/  EXIT ;  /* 0x000000000000794d */ /* 0x000fea0003800000 */
.L_x_1:
        /* <DEDUP_REMOVED lines=12> */
.L_x_3:


//--------------------- .nv.global.init           --------------------------
	.section	.nv.global.init,"aw",@progbits
	.align	4
.nv.global.init:
	.type		A,@object
	.size		A,(B - A)
	.other		A,@"STV_DEFAULT STO_CUDA_MANAGED"
A:
        /*0000*/ 	.byte	0x01, 0x00, 0x00, 0x00, 0x00, 0x00, 0x00, 0x00, 0x00, 0x00, 0x00, 0x00, 0x00, 0x00, 0x00, 0x00
        /* <DEDUP_REMOVED lines=499> */
	.type		B,@object
	.size		B,(.L_1 - B)
	.other		B,@"STV_DEFAULT STO_CUDA_MANAGED"
B:
        /* <DEDUP_REMOVED lines=750> */
.L_1:


//--------------------- .nv.shared._Z21gpu_matrix_mul_sharedPA50_iPA60_iS2_ --------------------------
	.section	.nv.shared._Z21gpu_matrix_mul_sharedPA50_iPA60_iS2_,"aw",@nobits
	.sectionflags	@""
	.align	4
.nv.shared._Z21gpu_matrix_mul_sharedPA50_iPA60_iS2_:
	.zero		9216


//--------------------- .nv.shared.reserved.0     --------------------------
	.section	.nv.shared.reserved.0,"aw",@nobits
	.weak		__nv_reservedSMEM_offset_0_alias
	.size		__nv_reservedSMEM_offset_0_alias, 0, 64
	.other		__nv_reservedSMEM_offset_0_alias,@"STO_CUDA_RESERVED_SHARED STV_DEFAULT"
__nv_reservedSMEM_offset_0_alias:
	.zero		0
	.zero		64


//--------------------- .nv.global                --------------------------
	.section	.nv.global,"aw",@nobits
	.align	4
.nv.global:
	.type		C_c,@object
	.size		C_c,(C_g - C_c)
	.other		C_c,@"STV_DEFAULT STO_CUDA_MANAGED"
C_c:
	.zero		9600
	.type		C_g,@object
	.size		C_g,(C_s - C_g)
	.other		C_g,@"STV_DEFAULT STO_CUDA_MANAGED"
C_g:
	.zero		9600
	.type		C_s,@object
	.size		C_s,(.L_3 - C_s)
	.other		C_s,@"STV_DEFAULT STO_CUDA_MANAGED"
C_s:
	.zero		9600
.L_3:


//--------------------- .nv.constant0._Z21gpu_matrix_mul_sharedPA50_iPA60_iS2_ --------------------------
	.section	.nv.constant0._Z21gpu_matrix_mul_sharedPA50_iPA60_iS2_,"a",@progbits
	.sectionflags	@""
	.align	4
.nv.constant0._Z21gpu_matrix_mul_sharedPA50_iPA60_iS2_:
	.zero		920


//--------------------- .nv.constant0._Z21gpu_matrix_mul_globalPA50_iPA60_iS2_ --------------------------
	.section	.nv.constant0._Z21gpu_matrix_mul_globalPA50_iPA60_iS2_,"a",@progbits
	.sectionflags	@""
	.align	4
.nv.constant0._Z21gpu_matrix_mul_globalPA50_iPA60_iS2_:
	.zero		920


//--------------------- SYMBOLS --------------------------

	.type		.nv.reservedSmem.offset0,@object
	.size		.nv.reservedSmem.offset0,0x4
	.type		.nv.reservedSmem.cap,@object
	.size		.nv.reservedSmem.cap,0x4
